//
// Generated by NVIDIA NVVM Compiler
//
// Compiler Build ID: CL-36424714
// Cuda compilation tools, release 13.0, V13.0.88
// Based on NVVM 20.0.0
//

.version 9.0
.target sm_100
.address_size 64

	// .globl	_Z9exec_confv
.extern .func  (.param .b32 func_retval0) vprintf
(
	.param .b64 vprintf_param_0,
	.param .b64 vprintf_param_1
)
;
.global .align 1 .b8 $str[104] = {116, 105, 100, 32, 61, 32, 37, 100, 44, 32, 116, 104, 114, 101, 97, 100, 73, 100, 120, 32, 61, 32, 40, 37, 100, 44, 32, 37, 100, 44, 32, 37, 100, 41, 44, 32, 98, 108, 111, 99, 107, 73, 100, 120, 32, 61, 32, 40, 37, 100, 44, 37, 100, 44, 37, 100, 41, 44, 32, 98, 108, 111, 99, 107, 68, 105, 109, 32, 61, 32, 40, 37, 100, 44, 37, 100, 44, 37, 100, 41, 44, 32, 103, 114, 105, 100, 68, 105, 109, 32, 61, 32, 40, 37, 100, 44, 37, 100, 44, 37, 100, 41, 10};

.visible .entry _Z9exec_confv()
{
	.local .align 8 .b8 	__local_depot0[56];
	.reg .b64 	%SP;
	.reg .b64 	%SPL;
	.reg .b32 	%r<16>;
	.reg .b64 	%rd<5>;

	mov.u64 	%SPL, __local_depot0;
	cvta.local.u64 	%SP, %SPL;
	add.u64 	%rd1, %SP, 0;
	add.u64 	%rd2, %SPL, 0;
	mov.u32 	%r1, %tid.x;
	mov.u32 	%r2, %ctaid.x;
	mov.u32 	%r3, %ntid.x;
	mad.lo.s32 	%r4, %r2, %r3, %r1;
	mov.u32 	%r5, %tid.y;
	mov.u32 	%r6, %tid.z;
	mov.u32 	%r7, %ctaid.y;
	mov.u32 	%r8, %ctaid.z;
	mov.u32 	%r9, %ntid.y;
	mov.u32 	%r10, %ntid.z;
	mov.u32 	%r11, %nctaid.x;
	mov.u32 	%r12, %nctaid.y;
	mov.u32 	%r13, %nctaid.z;
	st.local.v2.u32 	[%rd2], {%r4, %r1};
	st.local.v2.u32 	[%rd2+8], {%r5, %r6};
	st.local.v2.u32 	[%rd2+16], {%r2, %r7};
	st.local.v2.u32 	[%rd2+24], {%r8, %r3};
	st.local.v2.u32 	[%rd2+32], {%r9, %r10};
	st.local.v2.u32 	[%rd2+40], {%r11, %r12};
	st.local.u32 	[%rd2+48], %r13;
	mov.u64 	%rd3, $str;
	cvta.global.u64 	%rd4, %rd3;
	{ // callseq 0, 0
	.param .b64 param0;
	st.param.b64 	[param0], %rd4;
	.param .b64 param1;
	st.param.b64 	[param1], %rd1;
	.param .b32 retval0;
	call.uni (retval0), 
	vprintf, 
	(
	param0, 
	param1
	);
	ld.param.b32 	%r14, [retval0];
	} // callseq 0
	ret;

}


// ===== COMPILED SASS (sm_100) =====

	.target	sm_100

	.elftype	@"ET_EXEC"


//--------------------- .note.nv.tkinfo           --------------------------
	.section	.note.nv.tkinfo,"",@"SHT_NOTE"
	.sectionflags	@"SHF_NOTE_NV_TKINFO"
	.tkinfo
        /*0018*/ 	.word	0x00000002
        /*0030*/ 	.string	""
        /*0030*/ 	.string	"ptxas"
        /*0030*/ 	.string	"Cuda compilation tools, release 13.0, V13.0.88"
        /*0030*/ 	.string	"Build cuda_13.0.r13.0/compiler.36424714_0"
        /*0030*/ 	.string	"-arch sm_100 -m 64 "



//--------------------- .note.nv.cuinfo           --------------------------
	.section	.note.nv.cuinfo,"",@"SHT_NOTE"
	.sectionflags	@"SHF_NOTE_NV_CUINFO"
        /*0018*/ 	.short	0x0002
        /*001a*/ 	.short	0x0064
        /*001c*/ 	.short	0x0082
	.zero		2


//--------------------- .nv.info                  --------------------------
	.section	.nv.info,"",@"SHT_CUDA_INFO"
	.align	4


	//----- nvinfo : EIATTR_REGCOUNT
	.align		4
        /*0000*/ 	.byte	0x04, 0x2f
        /*0002*/ 	.short	(.L_2 - .L_1)
	.align		4
.L_1:
        /*0004*/ 	.word	index@(_Z9exec_confv)
        /*0008*/ 	.word	0x00000018


	//----- nvinfo : EIATTR_FRAME_SIZE
	.align		4
.L_2:
        /*000c*/ 	.byte	0x04, 0x11
        /*000e*/ 	.short	(.L_4 - .L_3)
	.align		4
.L_3:
        /*0010*/ 	.word	index@(_Z9exec_confv)
        /*0014*/ 	.word	0x00000038


	//----- nvinfo : EIATTR_MIN_STACK_SIZE
	.align		4
.L_4:
        /*0018*/ 	.byte	0x04, 0x12
        /*001a*/ 	.short	(.L_6 - .L_5)
	.align		4
.L_5:
        /*001c*/ 	.word	index@(_Z9exec_confv)
        /*0020*/ 	.word	0x00000038
.L_6:


//--------------------- .nv.compat                --------------------------
	.section	.nv.compat,"",@"SHT_CUDA_COMPAT_INFO"
	.align	4
        /*0000*/ 	.byte	0x02, 0x09, 0x00, 0x00, 0x02, 0x02, 0x01, 0x00, 0x02, 0x05, 0x05, 0x00, 0x03, 0x07, 0x01, 0x01
        /*0010*/ 	.byte	0x02, 0x03, 0x00, 0x00, 0x02, 0x06, 0x01, 0x00, 0x04, 0x0b, 0x08, 0x00, 0x09, 0x00, 0x00, 0x00
        /*0020*/ 	.byte	0x00, 0x00, 0x00, 0x00


//--------------------- .nv.info._Z9exec_confv    --------------------------
	.section	.nv.info._Z9exec_confv,"",@"SHT_CUDA_INFO"
	.sectionflags	@""
	.align	4


	//----- nvinfo : EIATTR_CUDA_API_VERSION
	.align		4
        /*0000*/ 	.byte	0x04, 0x37
        /*0002*/ 	.short	(.L_8 - .L_7)
.L_7:
        /*0004*/ 	.word	0x00000082


	//----- nvinfo : EIATTR_SPARSE_MMA_MASK
	.align		4
.L_8:
        /*0008*/ 	.byte	0x03, 0x50
        /*000a*/ 	.short	0x0000


	//----- nvinfo : EIATTR_MAXREG_COUNT
	.align		4
        /*000c*/ 	.byte	0x03, 0x1b
        /*000e*/ 	.short	0x00ff


	//----- nvinfo : EIATTR_EXTERNS
	.align		4
        /*0010*/ 	.byte	0x04, 0x0f
        /*0012*/ 	.short	(.L_10 - .L_9)


	//   ....[0]....
	.align		4
.L_9:
        /*0014*/ 	.word	index@(vprintf)


	//----- nvinfo : EIATTR_MERCURY_ISA_VERSION
	.align		4
.L_10:
        /*0018*/ 	.byte	0x03, 0x5f
        /*001a*/ 	.short	0x0101


	//----- nvinfo : EIATTR_VRC_CTA_INIT_COUNT
	.align		4
        /*001c*/ 	.byte	0x02, 0x4a
	.zero		1
	.zero		1


	//----- nvinfo : EIATTR_SYSCALL_OFFSETS
	.align		4
        /*0020*/ 	.byte	0x04, 0x46
        /*0022*/ 	.short	(.L_12 - .L_11)


	//   ....[0]....
.L_11:
        /*0024*/ 	.word	0x00000200


	//----- nvinfo : EIATTR_EXIT_INSTR_OFFSETS
	.align		4
.L_12:
        /*0028*/ 	.byte	0x04, 0x1c
        /*002a*/ 	.short	(.L_14 - .L_13)


	//   ....[0]....
.L_13:
        /*002c*/ 	.word	0x00000210


	//----- nvinfo : EIATTR_SW_WAR
	.align		4
.L_14:
        /*0030*/ 	.byte	0x04, 0x36
        /*0032*/ 	.short	(.L_16 - .L_15)
.L_15:
        /*0034*/ 	.word	0x00000008
.L_16:


//--------------------- .nv.callgraph             --------------------------
	.section	.nv.callgraph,"",@"SHT_CUDA_CALLGRAPH"
	.align	4
	.sectionentsize	8
	.align		4
        /*0000*/ 	.word	0x00000000
	.align		4
        /*0004*/ 	.word	0xffffffff
	.align		4
        /*0008*/ 	.word	index@(_Z9exec_confv)
	.align		4
        /*000c*/ 	.word	index@(vprintf)
	.align		4
        /*0010*/ 	.word	0x00000000
	.align		4
        /*0014*/ 	.word	0xfffffffe
	.align		4
        /*0018*/ 	.word	0x00000000
	.align		4
        /*001c*/ 	.word	0xfffffffd
	.align		4
        /*0020*/ 	.word	0x00000000
	.align		4
        /*0024*/ 	.word	0xfffffffc


//--------------------- .nv.constant4             --------------------------
	.section	.nv.constant4,"a",@progbits
	.align	8
	.align		8
.nv.constant4:
        /*0000*/ 	.dword	vprintf
	.align		8
        /*0008*/ 	.dword	$str


//--------------------- .text._Z9exec_confv       --------------------------
	.section	.text._Z9exec_confv,"ax",@progbits
	.align	128
        .global         _Z9exec_confv
        .type           _Z9exec_confv,@function
        .size           _Z9exec_confv,(.L_x_2 - _Z9exec_confv)
        .other          _Z9exec_confv,@"STO_CUDA_ENTRY STV_DEFAULT"
_Z9exec_confv:
.text._Z9exec_confv:
[----:B------:R-:W0:Y:S01]  /*0000*/  LDC R1, c[0x0][0x37c] ;  /* 0x0000df00ff017b82 */ /* 0x000e220000000800 */
[----:B------:R-:W1:Y:S01]  /*0010*/  S2R R3, SR_TID.X ;  /* 0x0000000000037919 */ /* 0x000e620000002100 */
[----:B------:R-:W2:Y:S06]  /*0020*/  LDCU UR5, c[0x0][0x2fc] ;  /* 0x00005f80ff0577ac */ /* 0x000eac0008000800 */
[----:B------:R-:W1:Y:S01]  /*0030*/  LDC R11, c[0x0][0x360] ;  /* 0x0000d800ff0b7b82 */ /* 0x000e620000000800 */
[----:B0-----:R-:W-:Y:S01]  /*0040*/  VIADD R1, R1, 0xffffffc8 ;  /* 0xffffffc801017836 */ /* 0x001fe20000000000 */
[----:B------:R-:W1:Y:S01]  /*0050*/  S2R R4, SR_CTAID.X ;  /* 0x0000000000047919 */ /* 0x000e620000002500 */
[----:B------:R-:W-:Y:S01]  /*0060*/  MOV R0, 0x0 ;  /* 0x0000000000007802 */ /* 0x000fe20000000f00 */
[----:B------:R-:W0:Y:S01]  /*0070*/  LDCU UR4, c[0x0][0x2f8] ;  /* 0x00005f00ff0477ac */ /* 0x000e220008000800 */
[----:B------:R-:W3:Y:S03]  /*0080*/  S2R R10, SR_CTAID.Z ;  /* 0x00000000000a7919 */ /* 0x000ee60000002700 */
[----:B------:R-:W4:Y:S01]  /*0090*/  LDC R12, c[0x0][0x364] ;  /* 0x0000d900ff0c7b82 */ /* 0x000f220000000800 */
[----:B------:R-:W5:Y:S01]  /*00a0*/  LDCU.64 UR6, c[0x4][0x8] ;  /* 0x01000100ff0677ac */ /* 0x000f620008000a00 */
[----:B------:R-:W2:Y:S01]  /*00b0*/  S2R R6, SR_TID.Y ;  /* 0x0000000000067919 */ /* 0x000ea20000002200 */
[----:B------:R-:W2:Y:S05]  /*00c0*/  S2R R7, SR_TID.Z ;  /* 0x0000000000077919 */ /* 0x000eaa0000002300 */
[----:B------:R-:W4:Y:S01]  /*00d0*/  LDC R13, c[0x0][0x368] ;  /* 0x0000da00ff0d7b82 */ /* 0x000f220000000800 */
[----:B------:R-:W0:Y:S07]  /*00e0*/  S2R R5, SR_CTAID.Y ;  /* 0x0000000000057919 */ /* 0x000e2e0000002600 */
[----:B------:R-:W5:Y:S08]  /*00f0*/  LDC R14, c[0x0][0x370] ;  /* 0x0000dc00ff0e7b82 */ /* 0x000f700000000800 */
[----:B------:R-:W5:Y:S01]  /*0100*/  LDC R15, c[0x0][0x374] ;  /* 0x0000dd00ff0f7b82 */ /* 0x000f620000000800 */
[----:B-1----:R-:W-:Y:S01]  /*0110*/  IMAD R2, R4, R11, R3 ;  /* 0x0000000b04027224 */ /* 0x002fe200078e0203 */
[----:B---3--:R-:W-:Y:S06]  /*0120*/  STL.64 [R1+0x18], R10 ;  /* 0x0000180a01007387 */ /* 0x008fec0000100a00 */
[----:B------:R-:W1:Y:S01]  /*0130*/  LDC R16, c[0x0][0x378] ;  /* 0x0000de00ff107b82 */ /* 0x000e620000000800 */
[----:B------:R-:W-:Y:S04]  /*0140*/  STL.64 [R1], R2 ;  /* 0x0000000201007387 */ /* 0x000fe80000100a00 */
[----:B----4-:R-:W-:Y:S03]  /*0150*/  STL.64 [R1+0x20], R12 ;  /* 0x0000200c01007387 */ /* 0x010fe60000100a00 */
[----:B------:R3:W4:Y:S01]  /*0160*/  LDC.64 R8, c[0x4][R0] ;  /* 0x0100000000087b82 */ /* 0x0007220000000a00 */
[----:B--2---:R2:W-:Y:S04]  /*0170*/  STL.64 [R1+0x8], R6 ;  /* 0x0000080601007387 */ /* 0x0045e80000100a00 */
[----:B0-----:R0:W-:Y:S04]  /*0180*/  STL.64 [R1+0x10], R4 ;  /* 0x0000100401007387 */ /* 0x0011e80000100a00 */
[----:B-----5:R3:W-:Y:S01]  /*0190*/  STL.64 [R1+0x28], R14 ;  /* 0x0000280e01007387 */ /* 0x0207e20000100a00 */
[----:B--2---:R-:W-:-:S03]  /*01a0*/  IADD3 R6, P0, PT, R1, UR4, RZ ;  /* 0x0000000401067c10 */ /* 0x004fc6000ff1e0ff */
[----:B-1----:R3:W-:Y:S01]  /*01b0*/  STL [R1+0x30], R16 ;  /* 0x0000301001007387 */ /* 0x0027e20000100800 */
[----:B0-----:R-:W-:Y:S01]  /*01c0*/  IMAD.U32 R4, RZ, RZ, UR6 ;  /* 0x00000006ff047e24 */ /* 0x001fe2000f8e00ff */
[----:B------:R-:W-:Y:S01]  /*01d0*/  MOV R5, UR7 ;  /* 0x0000000700057c02 */ /* 0x000fe20008000f00 */
[----:B------:R-:W-:-:S07]  /*01e0*/  IMAD.X R7, RZ, RZ, UR5, P0 ;  /* 0x00000005ff077e24 */ /* 0x000fce00080e06ff */
[----:B------:R-:W-:-:S07]  /*01f0*/  LEPC R20, `(.L_x_0) ;  /* 0x000000001014794e */ /* 0x000fce0000000000 */
[----:B---34-:R-:W-:Y:S05]  /*0200*/  CALL.ABS.NOINC R8 ;  /* 0x0000000008007343 */ /* 0x018fea0003c00000 */
.L_x_0:
[----:B------:R-:W-:Y:S05]  /*0210*/  EXIT ;  /* 0x000000000000794d */ /* 0x000fea0003800000 */
.L_x_1:
[----:B------:R-:W-:-:S00]  /*0220*/  BRA `(.L_x_1) ;  /* 0xfffffffc00fc7947 */ /* 0x000fc0000383ffff */
[----:B------:R-:W-:-:S00]  /*0230*/  NOP ;  /* 0x0000000000007918 */ /* 0x000fc00000000000 */
        /* <DEDUP_REMOVED lines=12> */
.L_x_2:


//--------------------- .nv.global.init           --------------------------
	.section	.nv.global.init,"aw",@progbits
.nv.global.init:
	.type		$str,@object
	.size		$str,(.L_0 - $str)
$str:
        /*0000*/ 	.byte	0x74, 0x69, 0x64, 0x20, 0x3d, 0x20, 0x25, 0x64, 0x2c, 0x20, 0x74, 0x68, 0x72, 0x65, 0x61, 0x64
        /*0010*/ 	.byte	0x49, 0x64, 0x78, 0x20, 0x3d, 0x20, 0x28, 0x25, 0x64, 0x2c, 0x20, 0x25, 0x64, 0x2c, 0x20, 0x25
        /*0020*/ 	.byte	0x64, 0x29, 0x2c, 0x20, 0x62, 0x6c, 0x6f, 0x63, 0x6b, 0x49, 0x64, 0x78, 0x20, 0x3d, 0x20, 0x28
        /*0030*/ 	.byte	0x25, 0x64, 0x2c, 0x25, 0x64, 0x2c, 0x25, 0x64, 0x29, 0x2c, 0x20, 0x62, 0x6c, 0x6f, 0x63, 0x6b
        /*0040*/ 	.byte	0x44, 0x69, 0x6d, 0x20, 0x3d, 0x20, 0x28, 0x25, 0x64, 0x2c, 0x25, 0x64, 0x2c, 0x25, 0x64, 0x29
        /*0050*/ 	.byte	0x2c, 0x20, 0x67, 0x72, 0x69, 0x64, 0x44, 0x69, 0x6d, 0x20, 0x3d, 0x20, 0x28, 0x25, 0x64, 0x2c
        /*0060*/ 	.byte	0x25, 0x64, 0x2c, 0x25, 0x64, 0x29, 0x0a, 0x00
.L_0:


//--------------------- .nv.shared.reserved.0     --------------------------
	.section	.nv.shared.reserved.0,"aw",@nobits
	.weak		__nv_reservedSMEM_offset_0_alias
	.size		__nv_reservedSMEM_offset_0_alias, 0, 64
	.other		__nv_reservedSMEM_offset_0_alias,@"STO_CUDA_RESERVED_SHARED STV_DEFAULT"
__nv_reservedSMEM_offset_0_alias:
	.zero		0
	.zero		64


//--------------------- .nv.constant0._Z9exec_confv --------------------------
	.section	.nv.constant0._Z9exec_confv,"a",@progbits
	.sectionflags	@""
	.align	4
.nv.constant0._Z9exec_confv:
	.zero		896


//--------------------- SYMBOLS --------------------------

	.type		.nv.reservedSmem.offset0,@object
	.size		.nv.reservedSmem.offset0,0x4
	.type		vprintf,@function
